//
// Generated by NVIDIA NVVM Compiler
//
// Compiler Build ID: CL-36424714
// Cuda compilation tools, release 13.0, V13.0.88
// Based on NVVM 20.0.0
//

.version 9.0
.target sm_100
.address_size 64

	// .globl	_Z18copy_matrix_kernelPKfPfi

.visible .entry _Z18copy_matrix_kernelPKfPfi(
	.param .u64 .ptr .align 1 _Z18copy_matrix_kernelPKfPfi_param_0,
	.param .u64 .ptr .align 1 _Z18copy_matrix_kernelPKfPfi_param_1,
	.param .u32 _Z18copy_matrix_kernelPKfPfi_param_2
)
{
	.reg .pred 	%p<2>;
	.reg .b32 	%r<7>;
	.reg .b32 	%f<2>;
	.reg .b64 	%rd<8>;

	ld.param.u64 	%rd1, [_Z18copy_matrix_kernelPKfPfi_param_0];
	ld.param.u64 	%rd2, [_Z18copy_matrix_kernelPKfPfi_param_1];
	ld.param.u32 	%r2, [_Z18copy_matrix_kernelPKfPfi_param_2];
	mov.u32 	%r3, %ctaid.x;
	shl.b32 	%r4, %r3, 8;
	mov.u32 	%r5, %tid.x;
	add.s32 	%r1, %r4, %r5;
	mul.lo.s32 	%r6, %r2, %r2;
	setp.ge.u32 	%p1, %r1, %r6;
	@%p1 bra 	$L__BB0_2;
	cvta.to.global.u64 	%rd3, %rd1;
	cvta.to.global.u64 	%rd4, %rd2;
	mul.wide.u32 	%rd5, %r1, 4;
	add.s64 	%rd6, %rd3, %rd5;
	ld.global.f32 	%f1, [%rd6];
	add.s64 	%rd7, %rd4, %rd5;
	st.global.f32 	[%rd7], %f1;
$L__BB0_2:
	ret;

}


// ===== COMPILED SASS (sm_100) =====

	.target	sm_100

	.elftype	@"ET_EXEC"


//--------------------- .note.nv.tkinfo           --------------------------
	.section	.note.nv.tkinfo,"",@"SHT_NOTE"
	.sectionflags	@"SHF_NOTE_NV_TKINFO"
	.tkinfo
        /*0018*/ 	.word	0x00000002
        /*0030*/ 	.string	""
        /*0030*/ 	.string	"ptxas"
        /*0030*/ 	.string	"Cuda compilation tools, release 13.0, V13.0.88"
        /*0030*/ 	.string	"Build cuda_13.0.r13.0/compiler.36424714_0"
        /*0030*/ 	.string	"-arch sm_100 -m 64 "



//--------------------- .note.nv.cuinfo           --------------------------
	.section	.note.nv.cuinfo,"",@"SHT_NOTE"
	.sectionflags	@"SHF_NOTE_NV_CUINFO"
        /*0018*/ 	.short	0x0002
        /*001a*/ 	.short	0x0064
        /*001c*/ 	.short	0x0082
	.zero		2


//--------------------- .nv.info                  --------------------------
	.section	.nv.info,"",@"SHT_CUDA_INFO"
	.align	4


	//----- nvinfo : EIATTR_REGCOUNT
	.align		4
        /*0000*/ 	.byte	0x04, 0x2f
        /*0002*/ 	.short	(.L_1 - .L_0)
	.align		4
.L_0:
        /*0004*/ 	.word	index@(_Z18copy_matrix_kernelPKfPfi)
        /*0008*/ 	.word	0x0000000a


	//----- nvinfo : EIATTR_FRAME_SIZE
	.align		4
.L_1:
        /*000c*/ 	.byte	0x04, 0x11
        /*000e*/ 	.short	(.L_3 - .L_2)
	.align		4
.L_2:
        /*0010*/ 	.word	index@(_Z18copy_matrix_kernelPKfPfi)
        /*0014*/ 	.word	0x00000000


	//----- nvinfo : EIATTR_MIN_STACK_SIZE
	.align		4
.L_3:
        /*0018*/ 	.byte	0x04, 0x12
        /*001a*/ 	.short	(.L_5 - .L_4)
	.align		4
.L_4:
        /*001c*/ 	.word	index@(_Z18copy_matrix_kernelPKfPfi)
        /*0020*/ 	.word	0x00000000
.L_5:


//--------------------- .nv.compat                --------------------------
	.section	.nv.compat,"",@"SHT_CUDA_COMPAT_INFO"
	.align	4
        /*0000*/ 	.byte	0x02, 0x09, 0x00, 0x00, 0x02, 0x02, 0x01, 0x00, 0x02, 0x05, 0x05, 0x00, 0x03, 0x07, 0x01, 0x01
        /*0010*/ 	.byte	0x02, 0x03, 0x00, 0x00, 0x02, 0x06, 0x01, 0x00, 0x04, 0x0b, 0x08, 0x00, 0x09, 0x00, 0x00, 0x00
        /*0020*/ 	.byte	0x00, 0x00, 0x00, 0x00


//--------------------- .nv.info._Z18copy_matrix_kernelPKfPfi --------------------------
	.section	.nv.info._Z18copy_matrix_kernelPKfPfi,"",@"SHT_CUDA_INFO"
	.sectionflags	@""
	.align	4


	//----- nvinfo : EIATTR_CUDA_API_VERSION
	.align		4
        /*0000*/ 	.byte	0x04, 0x37
        /*0002*/ 	.short	(.L_7 - .L_6)
.L_6:
        /*0004*/ 	.word	0x00000082


	//----- nvinfo : EIATTR_KPARAM_INFO
	.align		4
.L_7:
        /*0008*/ 	.byte	0x04, 0x17
        /*000a*/ 	.short	(.L_9 - .L_8)
.L_8:
        /*000c*/ 	.word	0x00000000
        /*0010*/ 	.short	0x0002
        /*0012*/ 	.short	0x0010
        /*0014*/ 	.byte	0x00, 0xf0, 0x11, 0x00


	//----- nvinfo : EIATTR_KPARAM_INFO
	.align		4
.L_9:
        /*0018*/ 	.byte	0x04, 0x17
        /*001a*/ 	.short	(.L_11 - .L_10)
.L_10:
        /*001c*/ 	.word	0x00000000
        /*0020*/ 	.short	0x0001
        /*0022*/ 	.short	0x0008
        /*0024*/ 	.byte	0x00, 0xf5, 0x21, 0x00


	//----- nvinfo : EIATTR_KPARAM_INFO
	.align		4
.L_11:
        /*0028*/ 	.byte	0x04, 0x17
        /*002a*/ 	.short	(.L_13 - .L_12)
.L_12:
        /*002c*/ 	.word	0x00000000
        /*0030*/ 	.short	0x0000
        /*0032*/ 	.short	0x0000
        /*0034*/ 	.byte	0x00, 0xf5, 0x21, 0x00


	//----- nvinfo : EIATTR_SPARSE_MMA_MASK
	.align		4
.L_13:
        /*0038*/ 	.byte	0x03, 0x50
        /*003a*/ 	.short	0x0000


	//----- nvinfo : EIATTR_MAXREG_COUNT
	.align		4
        /*003c*/ 	.byte	0x03, 0x1b
        /*003e*/ 	.short	0x00ff


	//----- nvinfo : EIATTR_MERCURY_ISA_VERSION
	.align		4
        /*0040*/ 	.byte	0x03, 0x5f
        /*0042*/ 	.short	0x0101


	//----- nvinfo : EIATTR_VRC_CTA_INIT_COUNT
	.align		4
        /*0044*/ 	.byte	0x02, 0x4a
	.zero		1
	.zero		1


	//----- nvinfo : EIATTR_EXIT_INSTR_OFFSETS
	.align		4
        /*0048*/ 	.byte	0x04, 0x1c
        /*004a*/ 	.short	(.L_15 - .L_14)


	//   ....[0]....
.L_14:
        /*004c*/ 	.word	0x00000070


	//   ....[1]....
        /*0050*/ 	.word	0x000000f0


	//----- nvinfo : EIATTR_CBANK_PARAM_SIZE
	.align		4
.L_15:
        /*0054*/ 	.byte	0x03, 0x19
        /*0056*/ 	.short	0x0014


	//----- nvinfo : EIATTR_PARAM_CBANK
	.align		4
        /*0058*/ 	.byte	0x04, 0x0a
        /*005a*/ 	.short	(.L_17 - .L_16)
	.align		4
.L_16:
        /*005c*/ 	.word	index@(.nv.constant0._Z18copy_matrix_kernelPKfPfi)
        /*0060*/ 	.short	0x0380
        /*0062*/ 	.short	0x0014


	//----- nvinfo : EIATTR_SW_WAR
	.align		4
.L_17:
        /*0064*/ 	.byte	0x04, 0x36
        /*0066*/ 	.short	(.L_19 - .L_18)
.L_18:
        /*0068*/ 	.word	0x00000008
.L_19:


//--------------------- .nv.callgraph             --------------------------
	.section	.nv.callgraph,"",@"SHT_CUDA_CALLGRAPH"
	.align	4
	.sectionentsize	8
	.align		4
        /*0000*/ 	.word	0x00000000
	.align		4
        /*0004*/ 	.word	0xffffffff
	.align		4
        /*0008*/ 	.word	0x00000000
	.align		4
        /*000c*/ 	.word	0xfffffffe
	.align		4
        /*0010*/ 	.word	0x00000000
	.align		4
        /*0014*/ 	.word	0xfffffffd
	.align		4
        /*0018*/ 	.word	0x00000000
	.align		4
        /*001c*/ 	.word	0xfffffffc


//--------------------- .text._Z18copy_matrix_kernelPKfPfi --------------------------
	.section	.text._Z18copy_matrix_kernelPKfPfi,"ax",@progbits
	.align	128
        .global         _Z18copy_matrix_kernelPKfPfi
        .type           _Z18copy_matrix_kernelPKfPfi,@function
        .size           _Z18copy_matrix_kernelPKfPfi,(.L_x_1 - _Z18copy_matrix_kernelPKfPfi)
        .other          _Z18copy_matrix_kernelPKfPfi,@"STO_CUDA_ENTRY STV_DEFAULT"
_Z18copy_matrix_kernelPKfPfi:
.text._Z18copy_matrix_kernelPKfPfi:
[----:B------:R-:W-:Y:S01]  /*0000*/  LDC R1, c[0x0][0x37c] ;  /* 0x0000df00ff017b82 */ /* 0x000fe20000000800 */
[----:B------:R-:W0:Y:S01]  /*0010*/  S2R R7, SR_CTAID.X ;  /* 0x0000000000077919 */ /* 0x000e220000002500 */
[----:B------:R-:W1:Y:S01]  /*0020*/  LDCU UR4, c[0x0][0x390] ;  /* 0x00007200ff0477ac */ /* 0x000e620008000800 */
[----:B------:R-:W0:Y:S01]  /*0030*/  S2R R0, SR_TID.X ;  /* 0x0000000000007919 */ /* 0x000e220000002100 */
[----:B-1----:R-:W-:Y:S01]  /*0040*/  UIMAD UR4, UR4, UR4, URZ ;  /* 0x00000004040472a4 */ /* 0x002fe2000f8e02ff */
[----:B0-----:R-:W-:-:S05]  /*0050*/  LEA R7, R7, R0, 0x8 ;  /* 0x0000000007077211 */ /* 0x001fca00078e40ff */
[----:B------:R-:W-:-:S13]  /*0060*/  ISETP.GE.U32.AND P0, PT, R7, UR4, PT ;  /* 0x0000000407007c0c */ /* 0x000fda000bf06070 */
[----:B------:R-:W-:Y:S05]  /*0070*/  @P0 EXIT ;  /* 0x000000000000094d */ /* 0x000fea0003800000 */
[----:B------:R-:W0:Y:S01]  /*0080*/  LDC.64 R2, c[0x0][0x380] ;  /* 0x0000e000ff027b82 */ /* 0x000e220000000a00 */
[----:B------:R-:W1:Y:S07]  /*0090*/  LDCU.64 UR4, c[0x0][0x358] ;  /* 0x00006b00ff0477ac */ /* 0x000e6e0008000a00 */
[----:B------:R-:W2:Y:S01]  /*00a0*/  LDC.64 R4, c[0x0][0x388] ;  /* 0x0000e200ff047b82 */ /* 0x000ea20000000a00 */
[----:B0-----:R-:W-:-:S06]  /*00b0*/  IMAD.WIDE.U32 R2, R7, 0x4, R2 ;  /* 0x0000000407027825 */ /* 0x001fcc00078e0002 */
[----:B-1----:R-:W3:Y:S01]  /*00c0*/  LDG.E R3, desc[UR4][R2.64] ;  /* 0x0000000402037981 */ /* 0x002ee2000c1e1900 */
[----:B--2---:R-:W-:-:S05]  /*00d0*/  IMAD.WIDE.U32 R4, R7, 0x4, R4 ;  /* 0x0000000407047825 */ /* 0x004fca00078e0004 */
[----:B---3--:R-:W-:Y:S01]  /*00e0*/  STG.E desc[UR4][R4.64], R3 ;  /* 0x0000000304007986 */ /* 0x008fe2000c101904 */
[----:B------:R-:W-:Y:S05]  /*00f0*/  EXIT ;  /* 0x000000000000794d */ /* 0x000fea0003800000 */
.L_x_0:
[----:B------:R-:W-:-:S00]  /*0100*/  BRA `(.L_x_0) ;  /* 0xfffffffc00fc7947 */ /* 0x000fc0000383ffff */
[----:B------:R-:W-:-:S00]  /*0110*/  NOP ;  /* 0x0000000000007918 */ /* 0x000fc00000000000 */
        /* <DEDUP_REMOVED lines=14> */
.L_x_1:


//--------------------- .nv.shared.reserved.0     --------------------------
	.section	.nv.shared.reserved.0,"aw",@nobits
	.weak		__nv_reservedSMEM_offset_0_alias
	.size		__nv_reservedSMEM_offset_0_alias, 0, 64
	.other		__nv_reservedSMEM_offset_0_alias,@"STO_CUDA_RESERVED_SHARED STV_DEFAULT"
__nv_reservedSMEM_offset_0_alias:
	.zero		0
	.zero		64


//--------------------- .nv.constant0._Z18copy_matrix_kernelPKfPfi --------------------------
	.section	.nv.constant0._Z18copy_matrix_kernelPKfPfi,"a",@progbits
	.sectionflags	@""
	.align	4
.nv.constant0._Z18copy_matrix_kernelPKfPfi:
	.zero		916


//--------------------- SYMBOLS --------------------------

	.type		.nv.reservedSmem.offset0,@object
	.size		.nv.reservedSmem.offset0,0x4
